	.headerflags	@"EF_CUDA_TEXMODE_UNIFIED EF_CUDA_64BIT_ADDRESS EF_CUDA_ACCELERATORS EF_CUDA_SM90 EF_CUDA_VIRTUAL_SM(EF_CUDA_SM90)"
	.elftype	@"ET_EXEC"


//--------------------- .nv.info                  --------------------------
	.section	.nv.info,"",@"SHT_CUDA_INFO"
	.align	4


	//----- nvinfo : EIATTR_REGCOUNT
	.align		4
        /*0000*/ 	.byte	0x04, 0x2f
        /*0002*/ 	.short	(.L_1 - .L_0)
	.align		4
.L_0:
        /*0004*/ 	.word	index@(triton_poi_fused_convolution_relu_threshold_backward_16)
        /*0008*/ 	.word	0x00000028


	//----- nvinfo : EIATTR_MIN_STACK_SIZE
	.align		4
.L_1:
        /*000c*/ 	.byte	0x04, 0x12
        /*000e*/ 	.short	(.L_3 - .L_2)
	.align		4
.L_2:
        /*0010*/ 	.word	index@(triton_poi_fused_convolution_relu_threshold_backward_16)
        /*0014*/ 	.word	0x00000000


	//----- nvinfo : EIATTR_FRAME_SIZE
	.align		4
.L_3:
        /*0018*/ 	.byte	0x04, 0x11
        /*001a*/ 	.short	(.L_5 - .L_4)
	.align		4
.L_4:
        /*001c*/ 	.word	index@(triton_poi_fused_convolution_relu_threshold_backward_16)
        /*0020*/ 	.word	0x00000000


	//----- nvinfo : EIATTR_MIN_STACK_SIZE
	.align		4
.L_5:
        /*0024*/ 	.byte	0x04, 0x12
        /*0026*/ 	.short	(.L_7 - .L_6)
	.align		4
.L_6:
        /*0028*/ 	.word	index@(triton_poi_fused_convolution_relu_threshold_backward_16)
        /*002c*/ 	.word	0x00000000
.L_7:


//--------------------- .nv.info.triton_poi_fused_convolution_relu_threshold_backward_16 --------------------------
	.section	.nv.info.triton_poi_fused_convolution_relu_threshold_backward_16,"",@"SHT_CUDA_INFO"
	.sectionflags	@""
	.align	4


	//----- nvinfo : EIATTR_CUDA_API_VERSION
	.align		4
        /*0000*/ 	.byte	0x04, 0x37
        /*0002*/ 	.short	(.L_9 - .L_8)
.L_8:
        /*0004*/ 	.word	0x0000007c


	//----- nvinfo : EIATTR_KPARAM_INFO
	.align		4
.L_9:
        /*0008*/ 	.byte	0x04, 0x17
        /*000a*/ 	.short	(.L_11 - .L_10)
.L_10:
        /*000c*/ 	.word	0x00000000
        /*0010*/ 	.short	0x0005
        /*0012*/ 	.short	0x0024
        /*0014*/ 	.byte	0x00, 0xf0, 0x11, 0x00


	//----- nvinfo : EIATTR_KPARAM_INFO
	.align		4
.L_11:
        /*0018*/ 	.byte	0x04, 0x17
        /*001a*/ 	.short	(.L_13 - .L_12)
.L_12:
        /*001c*/ 	.word	0x00000000
        /*0020*/ 	.short	0x0004
        /*0022*/ 	.short	0x0020
        /*0024*/ 	.byte	0x00, 0xf0, 0x11, 0x00


	//----- nvinfo : EIATTR_KPARAM_INFO
	.align		4
.L_13:
        /*0028*/ 	.byte	0x04, 0x17
        /*002a*/ 	.short	(.L_15 - .L_14)
.L_14:
        /*002c*/ 	.word	0x00000000
        /*0030*/ 	.short	0x0003
        /*0032*/ 	.short	0x0018
        /*0034*/ 	.byte	0x00, 0xf4, 0x21, 0x00


	//----- nvinfo : EIATTR_KPARAM_INFO
	.align		4
.L_15:
        /*0038*/ 	.byte	0x04, 0x17
        /*003a*/ 	.short	(.L_17 - .L_16)
.L_16:
        /*003c*/ 	.word	0x00000000
        /*0040*/ 	.short	0x0002
        /*0042*/ 	.short	0x0010
        /*0044*/ 	.byte	0x00, 0xf4, 0x21, 0x00


	//----- nvinfo : EIATTR_KPARAM_INFO
	.align		4
.L_17:
        /*0048*/ 	.byte	0x04, 0x17
        /*004a*/ 	.short	(.L_19 - .L_18)
.L_18:
        /*004c*/ 	.word	0x00000000
        /*0050*/ 	.short	0x0001
        /*0052*/ 	.short	0x0008
        /*0054*/ 	.byte	0x00, 0xf4, 0x21, 0x00


	//----- nvinfo : EIATTR_KPARAM_INFO
	.align		4
.L_19:
        /*0058*/ 	.byte	0x04, 0x17
        /*005a*/ 	.short	(.L_21 - .L_20)
.L_20:
        /*005c*/ 	.word	0x00000000
        /*0060*/ 	.short	0x0000
        /*0062*/ 	.short	0x0000
        /*0064*/ 	.byte	0x00, 0xf4, 0x21, 0x00


	//----- nvinfo : EIATTR_SPARSE_MMA_MASK
	.align		4
.L_21:
        /*0068*/ 	.byte	0x03, 0x50
        /*006a*/ 	.short	0x0000


	//----- nvinfo : EIATTR_MAXREG_COUNT
	.align		4
        /*006c*/ 	.byte	0x03, 0x1b
        /*006e*/ 	.short	0x00ff


	//----- nvinfo : EIATTR_EXIT_INSTR_OFFSETS
	.align		4
        /*0070*/ 	.byte	0x04, 0x1c
        /*0072*/ 	.short	(.L_23 - .L_22)


	//   ....[0]....
.L_22:
        /*0074*/ 	.word	0x000018c0


	//   ....[1]....
        /*0078*/ 	.word	0x000018e0


	//----- nvinfo : EIATTR_REQNTID
	.align		4
.L_23:
        /*007c*/ 	.byte	0x04, 0x10
        /*007e*/ 	.short	(.L_25 - .L_24)
.L_24:
        /*0080*/ 	.word	0x00000100
        /*0084*/ 	.word	0x00000001
        /*0088*/ 	.word	0x00000001


	//----- nvinfo : EIATTR_CBANK_PARAM_SIZE
	.align		4
.L_25:
        /*008c*/ 	.byte	0x03, 0x19
        /*008e*/ 	.short	0x0028


	//----- nvinfo : EIATTR_PARAM_CBANK
	.align		4
        /*0090*/ 	.byte	0x04, 0x0a
        /*0092*/ 	.short	(.L_27 - .L_26)
	.align		4
.L_26:
        /*0094*/ 	.word	index@(.nv.constant0.triton_poi_fused_convolution_relu_threshold_backward_16)
        /*0098*/ 	.short	0x0210
        /*009a*/ 	.short	0x0028


	//----- nvinfo : EIATTR_SW_WAR
	.align		4
.L_27:
        /*009c*/ 	.byte	0x04, 0x36
        /*009e*/ 	.short	(.L_29 - .L_28)
.L_28:
        /*00a0*/ 	.word	0x00000008
.L_29:


//--------------------- .nv.callgraph             --------------------------
	.section	.nv.callgraph,"",@"SHT_CUDA_CALLGRAPH"
	.align	4
	.sectionentsize	8
	.align		4
        /*0000*/ 	.word	0x00000000
	.align		4
        /*0004*/ 	.word	0xffffffff
	.align		4
        /*0008*/ 	.word	0x00000000
	.align		4
        /*000c*/ 	.word	0xfffffffe
	.align		4
        /*0010*/ 	.word	0x00000000
	.align		4
        /*0014*/ 	.word	0xfffffffd
	.align		4
        /*0018*/ 	.word	0x00000000
	.align		4
        /*001c*/ 	.word	0xfffffffc


//--------------------- .text.triton_poi_fused_convolution_relu_threshold_backward_16 --------------------------
	.section	.text.triton_poi_fused_convolution_relu_threshold_backward_16,"ax",@progbits
	.sectionflags	@"SHF_BARRIERS=1"
	.align	128
        .global         triton_poi_fused_convolution_relu_threshold_backward_16
        .type           triton_poi_fused_convolution_relu_threshold_backward_16,@function
        .size           triton_poi_fused_convolution_relu_threshold_backward_16,(.L_x_1 - triton_poi_fused_convolution_relu_threshold_backward_16)
        .other          triton_poi_fused_convolution_relu_threshold_backward_16,@"STO_CUDA_ENTRY STV_DEFAULT"
triton_poi_fused_convolution_relu_threshold_backward_16:
.text.triton_poi_fused_convolution_relu_threshold_backward_16:
[----:B------:R-:W0:Y:S01]  /*0000*/  LDC R1, c[0x0][0x28] ;  /* 0x00000a00ff017b82 */ /* 0x000e220000000800 */
[----:B------:R-:W1:Y:S07]  /*0010*/  S2R R8, SR_CTAID.Y ;  /* 0x0000000000087919 */ /* 0x000e6e0000002600 */
[----:B------:R-:W2:Y:S01]  /*0020*/  LDC.64 R30, c[0x0][0x218] ;  /* 0x00008600ff1e7b82 */ /* 0x000ea20000000a00 */
[----:B------:R-:W-:Y:S02]  /*0030*/  CS2R R20, SRZ ;  /* 0x0000000000147805 */ /* 0x000fe4000001ff00 */
[----:B------:R-:W-:Y:S01]  /*0040*/  CS2R R22, SRZ ;  /* 0x0000000000167805 */ /* 0x000fe2000001ff00 */
[----:B------:R-:W3:Y:S01]  /*0050*/  S2R R5, SR_TID.X ;  /* 0x0000000000057919 */ /* 0x000ee20000002100 */
[----:B------:R-:W-:Y:S01]  /*0060*/  ULDC.64 UR6, c[0x0][0x208] ;  /* 0x0000820000067ab9 */ /* 0x000fe20000000a00 */
[----:B------:R-:W4:Y:S02]  /*0070*/  S2R R2, SR_CTAID.X ;  /* 0x0000000000027919 */ /* 0x000f240000002500 */
[----:B------:R-:W5:Y:S01]  /*0080*/  LDC.64 R34, c[0x0][0x210] ;  /* 0x00008400ff227b82 */ /* 0x000f620000000a00 */
[----:B-1----:R-:W-:-:S02]  /*0090*/  IMAD.SHL.U32 R3, R8, 0x40, RZ ;  /* 0x0000004008037824 */ /* 0x002fc400078e00ff */
[----:B---3--:R-:W-:Y:S01]  /*00a0*/  IMAD.SHL.U32 R0, R5, 0x10, RZ ;  /* 0x0000001005007824 */ /* 0x008fe200078e00ff */
[----:B------:R-:W-:-:S04]  /*00b0*/  SHF.R.U32.HI R25, RZ, 0x2, R5 ;  /* 0x00000002ff197819 */ /* 0x000fc80000011605 */
[----:B------:R-:W-:Y:S01]  /*00c0*/  LOP3.LUT R4, R3, 0x30, R0, 0xf8, !PT ;  /* 0x0000003003047812 */ /* 0x000fe200078ef800 */
[----:B----4-:R-:W-:Y:S01]  /*00d0*/  IMAD.SHL.U32 R0, R2, 0x40, RZ ;  /* 0x0000004002007824 */ /* 0x010fe200078e00ff */
[----:B------:R-:W-:Y:S02]  /*00e0*/  SGXT.U32 R25, R25, 0x6 ;  /* 0x000000061919781a */ /* 0x000fe40000000000 */
[----:B------:R-:W-:Y:S02]  /*00f0*/  SHF.R.S32.HI R7, RZ, 0x1f, R4 ;  /* 0x0000001fff077819 */ /* 0x000fe40000011404 */
[----:B------:R-:W-:Y:S02]  /*0100*/  LOP3.LUT R2, R0, R25, RZ, 0xfc, !PT ;  /* 0x0000001900027212 */ /* 0x000fe400078efcff */
[----:B------:R-:W-:Y:S02]  /*0110*/  LEA.HI R7, R7, R4, RZ, 0x9 ;  /* 0x0000000407077211 */ /* 0x000fe400078f48ff */
[----:B------:R-:W-:-:S02]  /*0120*/  ISETP.GE.AND P0, PT, R2, 0x2d, PT ;  /* 0x0000002d0200780c */ /* 0x000fc40003f06270 */
[----:B------:R-:W-:Y:S02]  /*0130*/  SHF.R.S32.HI R9, RZ, 0x9, R7 ;  /* 0x00000009ff097819 */ /* 0x000fe40000011407 */
[----:B------:R-:W-:-:S03]  /*0140*/  LOP3.LUT R7, R7, 0xfffffe00, RZ, 0xc0, !PT ;  /* 0xfffffe0007077812 */ /* 0x000fc600078ec0ff */
[----:B------:R-:W-:Y:S02]  /*0150*/  IMAD R9, R9, 0x2d, R2 ;  /* 0x0000002d09097824 */ /* 0x000fe400078e0202 */
[----:B------:R-:W-:Y:S02]  /*0160*/  IMAD.IADD R7, R4, 0x1, -R7 ;  /* 0x0000000104077824 */ /* 0x000fe400078e0a07 */
[----:B------:R-:W-:Y:S02]  /*0170*/  IMAD.SHL.U32 R28, R9, 0x200, RZ ;  /* 0x00000200091c7824 */ /* 0x000fe400078e00ff */
[----:B--2---:R-:W-:-:S04]  /*0180*/  IMAD.WIDE R16, R7, 0x4, R30 ;  /* 0x0000000407107825 */ /* 0x004fc800078e021e */
[----:B------:R-:W-:Y:S02]  /*0190*/  IMAD.IADD R2, R7, 0x1, R28 ;  /* 0x0000000107027824 */ /* 0x000fe400078e021c */
[----:B------:R-:W2:Y:S02]  /*01a0*/  LDG.E.EL.128 R16, desc[UR6][R16.64] ;  /* 0x0000000610107981 */ /* 0x000ea4000c2e1d00 */
[----:B-----5:R-:W-:-:S05]  /*01b0*/  IMAD.WIDE R6, R2, 0x4, R34 ;  /* 0x0000000402067825 */ /* 0x020fca00078e0222 */
[----:B------:R1:W2:Y:S01]  /*01c0*/  @!P0 LDG.E.EL.128 R20, desc[UR6][R6.64] ;  /* 0x0000000606148981 */ /* 0x0002a2000c2e1d00 */
[----:B------:R-:W-:Y:S02]  /*01d0*/  SHF.R.S32.HI R9, RZ, 0x19, R8 ;  /* 0x00000019ff097819 */ /* 0x000fe40000011408 */
[C---:B------:R-:W-:Y:S02]  /*01e0*/  LOP3.LUT R8, R4.reuse, 0x4, RZ, 0xfc, !PT ;  /* 0x0000000404087812 */ /* 0x040fe400078efcff */
[----:B------:R-:W-:Y:S02]  /*01f0*/  SGXT R9, R9, 0x1 ;  /* 0x000000010909781a */ /* 0x000fe40000000200 */
[C---:B------:R-:W-:Y:S02]  /*0200*/  LOP3.LUT R27, R4.reuse, 0x8, RZ, 0xfc, !PT ;  /* 0x00000008041b7812 */ /* 0x040fe400078efcff */
[----:B------:R-:W-:Y:S02]  /*0210*/  LOP3.LUT R4, R4, 0xc, RZ, 0xfc, !PT ;  /* 0x0000000c04047812 */ /* 0x000fe400078efcff */
[----:B------:R-:W-:-:S02]  /*0220*/  LEA.HI R10, R9, R8, RZ, 0x9 ;  /* 0x00000008090a7211 */ /* 0x000fc400078f48ff */
[C---:B------:R-:W-:Y:S02]  /*0230*/  LEA.HI R11, R9.reuse, R27, RZ, 0x9 ;  /* 0x0000001b090b7211 */ /* 0x040fe400078f48ff */
[----:B------:R-:W-:Y:S02]  /*0240*/  LEA.HI R12, R9, R4, RZ, 0x9 ;  /* 0x00000004090c7211 */ /* 0x000fe400078f48ff */
[----:B------:R-:W-:Y:S02]  /*0250*/  LOP3.LUT R9, R10, 0xfffffe00, RZ, 0xc0, !PT ;  /* 0xfffffe000a097812 */ /* 0x000fe400078ec0ff */
[----:B------:R-:W-:-:S03]  /*0260*/  LOP3.LUT R10, R11, 0xfffffe00, RZ, 0xc0, !PT ;  /* 0xfffffe000b0a7812 */ /* 0x000fc600078ec0ff */
[----:B------:R-:W-:Y:S01]  /*0270*/  IMAD.IADD R13, R8, 0x1, -R9 ;  /* 0x00000001080d7824 */ /* 0x000fe200078e0a09 */
[----:B------:R-:W-:Y:S01]  /*0280*/  LOP3.LUT R29, R12, 0xfffffe00, RZ, 0xc0, !PT ;  /* 0xfffffe000c1d7812 */ /* 0x000fe200078ec0ff */
[----:B------:R-:W-:Y:S02]  /*0290*/  IMAD.IADD R27, R27, 0x1, -R10 ;  /* 0x000000011b1b7824 */ /* 0x000fe400078e0a0a */
[C---:B------:R-:W-:Y:S01]  /*02a0*/  IMAD.IADD R33, R13.reuse, 0x1, R28 ;  /* 0x000000010d217824 */ /* 0x040fe200078e021c */
[----:B------:R-:W-:Y:S02]  /*02b0*/  CS2R R8, SRZ ;  /* 0x0000000000087805 */ /* 0x000fe4000001ff00 */
[----:B------:R-:W-:Y:S01]  /*02c0*/  CS2R R10, SRZ ;  /* 0x00000000000a7805 */ /* 0x000fe2000001ff00 */
[----:B------:R-:W-:-:S04]  /*02d0*/  IMAD.WIDE R12, R13, 0x4, R30 ;  /* 0x000000040d0c7825 */ /* 0x000fc800078e021e */
[----:B------:R-:W-:Y:S02]  /*02e0*/  IMAD.WIDE R32, R33, 0x4, R34 ;  /* 0x0000000421207825 */ /* 0x000fe400078e0222 */
[----:B------:R-:W3:Y:S04]  /*02f0*/  LDG.E.EL.128 R12, desc[UR6][R12.64] ;  /* 0x000000060c0c7981 */ /* 0x000ee8000c2e1d00 */
[----:B------:R-:W3:Y:S01]  /*0300*/  @!P0 LDG.E.EL.128 R8, desc[UR6][R32.64] ;  /* 0x0000000620088981 */ /* 0x000ee2000c2e1d00 */
[----:B------:R-:W4:Y:S01]  /*0310*/  S2UR UR5, SR_CgaCtaId ;  /* 0x00000000000579c3 */ /* 0x000f220000008800 */
[----:B------:R-:W-:Y:S01]  /*0320*/  IMAD.IADD R29, R4, 0x1, -R29 ;  /* 0x00000001041d7824 */ /* 0x000fe200078e0a1d */
[----:B------:R-:W-:Y:S01]  /*0330*/  UMOV UR4, 0x400 ;  /* 0x0000040000047882 */ /* 0x000fe20000000000 */
[----:B------:R-:W-:-:S05]  /*0340*/  IMAD.SHL.U32 R4, R5, 0x400, RZ ;  /* 0x0000040005047824 */ /* 0x000fca00078e00ff */
[----:B------:R-:W-:-:S04]  /*0350*/  LOP3.LUT R4, R4, 0xc00, RZ, 0xc0, !PT ;  /* 0x00000c0004047812 */ /* 0x000fc800078ec0ff */
[----:B------:R-:W-:Y:S01]  /*0360*/  LOP3.LUT R25, R4, R25, RZ, 0xfc, !PT ;  /* 0x0000001904197212 */ /* 0x000fe200078efcff */
[----:B----4-:R-:W-:-:S06]  /*0370*/  UPRMT UR4, UR5, 0x654, UR4 ;  /* 0x0000065405047896 */ /* 0x010fcc0008000004 */
[----:B-1----:R-:W-:Y:S01]  /*0380*/  LEA.HI R6, R4, UR4, RZ, 0x1c ;  /* 0x0000000404067c11 */ /* 0x002fe2000f8fe0ff */
[----:B------:R-:W-:-:S04]  /*0390*/  IMAD.IADD R37, R27, 0x1, R28 ;  /* 0x000000011b257824 */ /* 0x000fc800078e021c */
[----:B------:R-:W-:Y:S01]  /*03a0*/  IMAD.WIDE R36, R37, 0x4, R34 ;  /* 0x0000000425247825 */ /* 0x000fe200078e0222 */
[----:B--2---:R-:W-:-:S03]  /*03b0*/  FSETP.GEU.AND P2, PT, R21, -R17, PT ;  /* 0x800000111500720b */ /* 0x004fc60003f4e000 */
[----:B------:R-:W-:Y:S01]  /*03c0*/  FADD R21, R17, R21 ;  /* 0x0000001511157221 */ /* 0x000fe20000000000 */
[----:B------:R-:W-:Y:S01]  /*03d0*/  IMAD R17, R25, 0x4, R6 ;  /* 0x0000000419117824 */ /* 0x000fe200078e0206 */
[----:B------:R-:W-:Y:S01]  /*03e0*/  LOP3.LUT R6, R4, 0x40, RZ, 0xfc, !PT ;  /* 0x0000004004067812 */ /* 0x000fe200078efcff */
[----:B------:R-:W-:Y:S01]  /*03f0*/  FADD R24, R16, R20 ;  /* 0x0000001410187221 */ /* 0x000fe20000000000 */
[----:B------:R-:W-:Y:S02]  /*0400*/  FSETP.GEU.AND P1, PT, R20, -R16, PT ;  /* 0x800000101400720b */ /* 0x000fe40003f2e000 */
[----:B------:R-:W-:Y:S02]  /*0410*/  LOP3.LUT R16, R4, 0x80, RZ, 0xfc, !PT ;  /* 0x0000008004107812 */ /* 0x000fe400078efcff */
[----:B------:R-:W-:Y:S02]  /*0420*/  LEA.HI R6, R6, UR4, RZ, 0x1c ;  /* 0x0000000406067c11 */ /* 0x000fe4000f8fe0ff */
[----:B------:R-:W-:Y:S01]  /*0430*/  LEA.HI R16, R16, UR4, RZ, 0x1c ;  /* 0x0000000410107c11 */ /* 0x000fe2000f8fe0ff */
[----:B------:R-:W-:Y:S01]  /*0440*/  FADD R7, R19, R23 ;  /* 0x0000001713077221 */ /* 0x000fe20000000000 */
[----:B------:R-:W-:Y:S01]  /*0450*/  FSETP.GEU.AND P4, PT, R23, -R19, PT ;  /* 0x800000131700720b */ /* 0x000fe20003f8e000 */
[----:B------:R-:W-:Y:S01]  /*0460*/  IMAD R19, R25, 0x4, R6 ;  /* 0x0000000419137824 */ /* 0x000fe200078e0206 */
[----:B------:R-:W-:Y:S01]  /*0470*/  FSEL R6, R21, RZ, P2 ;  /* 0x000000ff15067208 */ /* 0x000fe20001000000 */
[----:B------:R-:W-:Y:S01]  /*0480*/  FADD R26, R18, R22 ;  /* 0x00000016121a7221 */ /* 0x000fe20000000000 */
[----:B------:R-:W-:Y:S01]  /*0490*/  FSEL R24, R24, RZ, P1 ;  /* 0x000000ff18187208 */ /* 0x000fe20000800000 */
[----:B------:R-:W-:Y:S01]  /*04a0*/  IMAD R21, R25, 0x4, R16 ;  /* 0x0000000419157824 */ /* 0x000fe200078e0210 */
[----:B------:R-:W-:-:S02]  /*04b0*/  FSETP.GEU.AND P3, PT, R22, -R18, PT ;  /* 0x800000121600720b */ /* 0x000fc40003f6e000 */
[----:B------:R-:W-:Y:S01]  /*04c0*/  LOP3.LUT R16, R4, 0xc0, RZ, 0xfc, !PT ;  /* 0x000000c004107812 */ /* 0x000fe200078efcff */
[----:B------:R1:W-:Y:S01]  /*04d0*/  STS [R17], R24 ;  /* 0x0000001811007388 */ /* 0x0003e20000000800 */
[----:B------:R-:W-:Y:S02]  /*04e0*/  FSEL R26, R26, RZ, P3 ;  /* 0x000000ff1a1a7208 */ /* 0x000fe40001800000 */
[----:B------:R-:W-:Y:S01]  /*04f0*/  LEA.HI R16, R16, UR4, RZ, 0x1c ;  /* 0x0000000410107c11 */ /* 0x000fe2000f8fe0ff */
[----:B------:R-:W-:Y:S01]  /*0500*/  STS [R19+0x100], R6 ;  /* 0x0001000613007388 */ /* 0x000fe20000000800 */
[----:B------:R-:W-:Y:S01]  /*0510*/  CS2R R22, SRZ ;  /* 0x0000000000167805 */ /* 0x000fe2000001ff00 */
[----:B-1----:R-:W-:Y:S02]  /*0520*/  IMAD.IADD R17, R29, 0x1, R28 ;  /* 0x000000011d117824 */ /* 0x002fe400078e021c */
[----:B------:R1:W-:Y:S01]  /*0530*/  STS [R21+0x200], R26 ;  /* 0x0002001a15007388 */ /* 0x0003e20000000800 */
[----:B------:R-:W-:-:S02]  /*0540*/  IMAD R28, R25, 0x4, R16 ;  /* 0x00000004191c7824 */ /* 0x000fc400078e0210 */
[----:B------:R-:W-:-:S04]  /*0550*/  IMAD.WIDE R34, R17, 0x4, R34 ;  /* 0x0000000411227825 */ /* 0x000fc800078e0222 */
[----:B------:R-:W-:Y:S01]  /*0560*/  IMAD.WIDE R16, R27, 0x4, R30 ;  /* 0x000000041b107825 */ /* 0x000fe200078e021e */
[----:B-1----:R-:W-:-:S05]  /*0570*/  CS2R R20, SRZ ;  /* 0x0000000000147805 */ /* 0x002fca000001ff00 */
[----:B------:R-:W2:Y:S04]  /*0580*/  LDG.E.EL.128 R16, desc[UR6][R16.64] ;  /* 0x0000000610107981 */ /* 0x000ea8000c2e1d00 */
[----:B------:R1:W2:Y:S01]  /*0590*/  @!P0 LDG.E.EL.128 R20, desc[UR6][R36.64] ;  /* 0x0000000624148981 */ /* 0x0002a2000c2e1d00 */
[----:B---3--:R-:W-:Y:S01]  /*05a0*/  FSETP.GEU.AND P3, PT, R11, -R15, PT ;  /* 0x8000000f0b00720b */ /* 0x008fe20003f6e000 */
[----:B------:R-:W-:Y:S01]  /*05b0*/  FADD R11, R15, R11 ;  /* 0x0000000b0f0b7221 */ /* 0x000fe20000000000 */
[----:B------:R-:W-:Y:S01]  /*05c0*/  FSEL R7, R7, RZ, P4 ;  /* 0x000000ff07077208 */ /* 0x000fe20002000000 */
[----:B------:R-:W-:Y:S01]  /*05d0*/  FADD R32, R13, R9 ;  /* 0x000000090d207221 */ /* 0x000fe20000000000 */
[----:B------:R-:W-:Y:S01]  /*05e0*/  FSETP.GEU.AND P1, PT, R10, -R14, PT ;  /* 0x8000000e0a00720b */ /* 0x000fe20003f2e000 */
[----:B------:R-:W-:Y:S01]  /*05f0*/  FADD R33, R12, R8 ;  /* 0x000000080c217221 */ /* 0x000fe20000000000 */
[----:B------:R-:W-:Y:S01]  /*0600*/  FSEL R27, R11, RZ, P3 ;  /* 0x000000ff0b1b7208 */ /* 0x000fe20001800000 */
[----:B------:R3:W-:Y:S01]  /*0610*/  STS [R28+0x300], R7 ;  /* 0x000300071c007388 */ /* 0x0007e20000000800 */
[----:B------:R-:W-:-:S02]  /*0620*/  FSETP.GEU.AND P2, PT, R9, -R13, PT ;  /* 0x8000000d0900720b */ /* 0x000fc40003f4e000 */
[----:B------:R-:W-:Y:S02]  /*0630*/  FSETP.GEU.AND P3, PT, R8, -R12, PT ;  /* 0x8000000c0800720b */ /* 0x000fe40003f6e000 */
[----:B------:R-:W-:Y:S01]  /*0640*/  CS2R R8, SRZ ;  /* 0x0000000000087805 */ /* 0x000fe2000001ff00 */
[----:B------:R-:W-:-:S04]  /*0650*/  IMAD.WIDE R30, R29, 0x4, R30 ;  /* 0x000000041d1e7825 */ /* 0x000fc800078e021e */
[----:B---3--:R-:W-:Y:S01]  /*0660*/  FADD R28, R14, R10 ;  /* 0x0000000a0e1c7221 */ /* 0x008fe20000000000 */
[----:B------:R-:W-:Y:S01]  /*0670*/  CS2R R10, SRZ ;  /* 0x00000000000a7805 */ /* 0x000fe2000001ff00 */
[----:B------:R3:W4:Y:S05]  /*0680*/  LDG.E.EL.128 R12, desc[UR6][R30.64] ;  /* 0x000000061e0c7981 */ /* 0x00072a000c2e1d00 */
[----:B------:R5:W4:Y:S01]  /*0690*/  @!P0 LDG.E.EL.128 R8, desc[UR6][R34.64] ;  /* 0x0000000622088981 */ /* 0x000b22000c2e1d00 */
[----:B------:R-:W-:Y:S02]  /*06a0*/  FSEL R28, R28, RZ, P1 ;  /* 0x000000ff1c1c7208 */ /* 0x000fe40000800000 */
[----:B-1----:R-:W-:-:S02]  /*06b0*/  LOP3.LUT R36, R4, 0x2c0, RZ, 0xfc, !PT ;  /* 0x000002c004247812 */ /* 0x002fc400078efcff */
[C---:B---3--:R-:W-:Y:S02]  /*06c0*/  LOP3.LUT R31, R4.reuse, 0x340, RZ, 0xfc, !PT ;  /* 0x00000340041f7812 */ /* 0x048fe400078efcff */
[----:B-----5:R-:W-:Y:S02]  /*06d0*/  LOP3.LUT R34, R4, 0x280, RZ, 0xfc, !PT ;  /* 0x0000028004227812 */ /* 0x020fe400078efcff */
[----:B------:R-:W-:Y:S02]  /*06e0*/  LEA.HI R36, R36, UR4, RZ, 0x1c ;  /* 0x0000000424247c11 */ /* 0x000fe4000f8fe0ff */
[----:B------:R-:W-:-:S03]  /*06f0*/  LEA.HI R34, R34, UR4, RZ, 0x1c ;  /* 0x0000000422227c11 */ /* 0x000fc6000f8fe0ff */
[C---:B------:R-:W-:Y:S02]  /*0700*/  IMAD R36, R25.reuse, 0x4, R36 ;  /* 0x0000000419247824 */ /* 0x040fe400078e0224 */
[----:B------:R-:W-:Y:S01]  /*0710*/  IMAD R34, R25, 0x4, R34 ;  /* 0x0000000419227824 */ /* 0x000fe200078e0222 */
[----:B------:R-:W-:Y:S02]  /*0720*/  P2R R29, PR, RZ, 0x1 ;  /* 0x00000001ff1d7803 */ /* 0x000fe40000000000 */
[----:B------:R-:W-:Y:S02]  /*0730*/  FSETP.GTU.AND P0, PT, R6, RZ, PT ;  /* 0x000000ff0600720b */ /* 0x000fe40003f0c000 */
[----:B------:R-:W-:-:S04]  /*0740*/  SHF.R.U32.HI R6, RZ, 0x4, R5 ;  /* 0x00000004ff067819 */ /* 0x000fc80000011605 */
[----:B------:R-:W-:-:S05]  /*0750*/  LOP3.LUT R6, R6, 0xc, RZ, 0xc0, !PT ;  /* 0x0000000c06067812 */ /* 0x000fca00078ec0ff */
[----:B------:R-:W-:Y:S01]  /*0760*/  VIADD R6, R6, UR4 ;  /* 0x0000000406067c36 */ /* 0x000fe20008000000 */
[----:B--2---:R-:W-:Y:S01]  /*0770*/  FSETP.GEU.AND P1, PT, R23, -R19, PT ;  /* 0x800000131700720b */ /* 0x004fe20003f2e000 */
[----:B------:R-:W-:Y:S01]  /*0780*/  FADD R23, R19, R23 ;  /* 0x0000001713177221 */ /* 0x000fe20000000000 */
[----:B------:R-:W-:Y:S02]  /*0790*/  FSEL R19, R32, RZ, P2 ;  /* 0x000000ff20137208 */ /* 0x000fe40001000000 */
[----:B------:R-:W-:Y:S01]  /*07a0*/  FSETP.GEU.AND P2, PT, R22, -R18, PT ;  /* 0x800000121600720b */ /* 0x000fe20003f4e000 */
[----:B------:R-:W-:Y:S01]  /*07b0*/  FADD R22, R18, R22 ;  /* 0x0000001612167221 */ /* 0x000fe20000000000 */
[----:B------:R-:W-:-:S04]  /*07c0*/  SHF.R.U32.HI R18, RZ, 0x6, R5 ;  /* 0x00000006ff127819 */ /* 0x000fc80000011605 */
[----:B------:R-:W-:-:S04]  /*07d0*/  SGXT.U32 R18, R18, 0x2 ;  /* 0x000000021212781a */ /* 0x000fc80000000000 */
[----:B------:R-:W-:Y:S02]  /*07e0*/  LOP3.LUT R18, R3, R18, RZ, 0xfc, !PT ;  /* 0x0000001203127212 */ /* 0x000fe400078efcff */
[----:B------:R-:W-:Y:S02]  /*07f0*/  FSEL R3, R33, RZ, P3 ;  /* 0x000000ff21037208 */ /* 0x000fe40001800000 */
[----:B------:R-:W-:Y:S01]  /*0800*/  FSETP.GEU.AND P3, PT, R21, -R17, PT ;  /* 0x800000111500720b */ /* 0x000fe20003f6e000 */
[----:B------:R-:W-:Y:S01]  /*0810*/  FADD R21, R17, R21 ;  /* 0x0000001511157221 */ /* 0x000fe20000000000 */
[----:B------:R-:W-:Y:S01]  /*0820*/  FSEL R17, R23, RZ, P1 ;  /* 0x000000ff17117208 */ /* 0x000fe20000800000 */
[----:B------:R-:W-:Y:S01]  /*0830*/  FADD R23, R16, R20 ;  /* 0x0000001410177221 */ /* 0x000fe20000000000 */
[----:B------:R-:W-:Y:S02]  /*0840*/  FSETP.GTU.AND P1, PT, R7, RZ, PT ;  /* 0x000000ff0700720b */ /* 0x000fe40003f2c000 */
[----:B------:R-:W-:-:S02]  /*0850*/  FSEL R7, R22, RZ, P2 ;  /* 0x000000ff16077208 */ /* 0x000fc40001000000 */
[----:B------:R-:W-:Y:S01]  /*0860*/  FSETP.GEU.AND P2, PT, R20, -R16, PT ;  /* 0x800000101400720b */ /* 0x000fe20003f4e000 */
[----:B----4-:R-:W-:Y:S01]  /*0870*/  FADD R20, R15, R11 ;  /* 0x0000000b0f147221 */ /* 0x010fe20000000000 */
[----:B------:R-:W-:Y:S02]  /*0880*/  FSEL R16, R21, RZ, P3 ;  /* 0x000000ff15107208 */ /* 0x000fe40001800000 */
[----:B------:R-:W-:Y:S01]  /*0890*/  FSETP.GEU.AND P3, PT, R11, -R15, PT ;  /* 0x8000000f0b00720b */ /* 0x000fe20003f6e000 */
[----:B------:R-:W-:Y:S01]  /*08a0*/  FADD R22, R14, R10 ;  /* 0x0000000a0e167221 */ /* 0x000fe20000000000 */
[----:B------:R-:W-:Y:S02]  /*08b0*/  FSEL R11, R23, RZ, P2 ;  /* 0x000000ff170b7208 */ /* 0x000fe40001000000 */
[----:B------:R-:W-:Y:S02]  /*08c0*/  FSETP.GEU.AND P2, PT, R10, -R14, PT ;  /* 0x8000000e0a00720b */ /* 0x000fe40003f4e000 */
[----:B------:R-:W-:-:S02]  /*08d0*/  LOP3.LUT R14, R4, 0x100, RZ, 0xfc, !PT ;  /* 0x00000100040e7812 */ /* 0x000fc400078efcff */
[C---:B------:R-:W-:Y:S02]  /*08e0*/  LOP3.LUT R21, R4.reuse, 0x180, RZ, 0xfc, !PT ;  /* 0x0000018004157812 */ /* 0x040fe400078efcff */
[----:B------:R-:W-:Y:S02]  /*08f0*/  LOP3.LUT R15, R4, 0x140, RZ, 0xfc, !PT ;  /* 0x00000140040f7812 */ /* 0x000fe400078efcff */
[----:B------:R-:W-:Y:S02]  /*0900*/  LEA.HI R14, R14, UR4, RZ, 0x1c ;  /* 0x000000040e0e7c11 */ /* 0x000fe4000f8fe0ff */
[----:B------:R-:W-:Y:S02]  /*0910*/  LEA.HI R30, R21, UR4, RZ, 0x1c ;  /* 0x00000004151e7c11 */ /* 0x000fe4000f8fe0ff */
[----:B------:R-:W-:Y:S01]  /*0920*/  FSEL R10, R20, RZ, P3 ;  /* 0x000000ff140a7208 */ /* 0x000fe20001800000 */
[----:B------:R-:W-:Y:S01]  /*0930*/  IMAD R14, R25, 0x4, R14 ;  /* 0x00000004190e7824 */ /* 0x000fe200078e020e */
[----:B------:R-:W-:Y:S01]  /*0940*/  LEA.HI R20, R15, UR4, RZ, 0x1c ;  /* 0x000000040f147c11 */ /* 0x000fe2000f8fe0ff */
[----:B------:R-:W-:Y:S01]  /*0950*/  IMAD R15, R25, 0x4, R30 ;  /* 0x00000004190f7824 */ /* 0x000fe200078e021e */
[----:B------:R-:W-:Y:S01]  /*0960*/  FSETP.GEU.AND P3, PT, R9, -R13, PT ;  /* 0x8000000d0900720b */ /* 0x000fe20003f6e000 */
[----:B------:R-:W-:Y:S01]  /*0970*/  FADD R13, R13, R9 ;  /* 0x000000090d0d7221 */ /* 0x000fe20000000000 */
[----:B------:R-:W-:-:S02]  /*0980*/  LOP3.LUT R21, R4, 0x1c0, RZ, 0xfc, !PT ;  /* 0x000001c004157812 */ /* 0x000fc400078efcff */
[----:B------:R-:W-:Y:S01]  /*0990*/  FSEL R9, R22, RZ, P2 ;  /* 0x000000ff16097208 */ /* 0x000fe20001000000 */
[----:B------:R-:W-:Y:S01]  /*09a0*/  IMAD R22, R25, 0x4, R20 ;  /* 0x0000000419167824 */ /* 0x000fe200078e0214 */
[C---:B------:R-:W-:Y:S01]  /*09b0*/  LOP3.LUT R30, R4.reuse, 0x200, RZ, 0xfc, !PT ;  /* 0x00000200041e7812 */ /* 0x040fe200078efcff */
[----:B------:R1:W-:Y:S01]  /*09c0*/  STS [R14+0x400], R3 ;  /* 0x000400030e007388 */ /* 0x0003e20000000800 */
[----:B------:R-:W-:Y:S02]  /*09d0*/  LOP3.LUT R32, R4, 0x240, RZ, 0xfc, !PT ;  /* 0x0000024004207812 */ /* 0x000fe400078efcff */
[----:B------:R-:W-:Y:S01]  /*09e0*/  FSETP.GEU.AND P2, PT, R8, -R12, PT ;  /* 0x8000000c0800720b */ /* 0x000fe20003f4e000 */
[----:B------:R-:W-:Y:S01]  /*09f0*/  FADD R8, R12, R8 ;  /* 0x000000080c087221 */ /* 0x000fe20000000000 */
[----:B------:R-:W-:Y:S02]  /*0a00*/  LOP3.LUT R23, R4, 0x300, RZ, 0xfc, !PT ;  /* 0x0000030004177812 */ /* 0x000fe400078efcff */
[----:B------:R-:W-:-:S02]  /*0a10*/  LEA.HI R30, R30, UR4, RZ, 0x1c ;  /* 0x000000041e1e7c11 */ /* 0x000fc4000f8fe0ff */
[----:B-1----:R-:W-:Y:S01]  /*0a20*/  LEA.HI R14, R21, UR4, RZ, 0x1c ;  /* 0x00000004150e7c11 */ /* 0x002fe2000f8fe0ff */
[----:B------:R1:W-:Y:S01]  /*0a30*/  STS [R22+0x500], R19 ;  /* 0x0005001316007388 */ /* 0x0003e20000000800 */
[----:B------:R-:W-:Y:S02]  /*0a40*/  FSEL R12, R13, RZ, P3 ;  /* 0x000000ff0d0c7208 */ /* 0x000fe40001800000 */
[----:B------:R-:W-:Y:S01]  /*0a50*/  LEA.HI R32, R32, UR4, RZ, 0x1c ;  /* 0x0000000420207c11 */ /* 0x000fe2000f8fe0ff */
[----:B------:R2:W-:Y:S01]  /*0a60*/  STS [R15+0x600], R28 ;  /* 0x0006001c0f007388 */ /* 0x0005e20000000800 */
[C---:B------:R-:W-:Y:S01]  /*0a70*/  LOP3.LUT R13, R4.reuse, 0x380, RZ, 0xfc, !PT ;  /* 0x00000380040d7812 */ /* 0x040fe200078efcff */
[C---:B------:R-:W-:Y:S01]  /*0a80*/  IMAD R14, R25.reuse, 0x4, R14 ;  /* 0x00000004190e7824 */ /* 0x040fe200078e020e */
[----:B------:R-:W-:Y:S01]  /*0a90*/  LOP3.LUT R20, R4, 0x3c0, RZ, 0xfc, !PT ;  /* 0x000003c004147812 */ /* 0x000fe200078efcff */
[----:B------:R-:W-:Y:S01]  /*0aa0*/  IMAD R21, R25, 0x4, R30 ;  /* 0x0000000419157824 */ /* 0x000fe200078e021e */
[----:B------:R-:W-:Y:S01]  /*0ab0*/  LEA.HI R4, R13, UR4, RZ, 0x1c ;  /* 0x000000040d047c11 */ /* 0x000fe2000f8fe0ff */
[----:B------:R-:W-:Y:S01]  /*0ac0*/  IMAD R35, R25, 0x4, R32 ;  /* 0x0000000419237824 */ /* 0x000fe200078e0220 */
[----:B-1----:R-:W-:-:S02]  /*0ad0*/  LEA.HI R22, R31, UR4, RZ, 0x1c ;  /* 0x000000041f167c11 */ /* 0x002fc4000f8fe0ff */
[----:B--2---:R-:W-:Y:S02]  /*0ae0*/  LEA.HI R15, R23, UR4, RZ, 0x1c ;  /* 0x00000004170f7c11 */ /* 0x004fe4000f8fe0ff */
[----:B------:R-:W-:Y:S01]  /*0af0*/  LEA.HI R20, R20, UR4, RZ, 0x1c ;  /* 0x0000000414147c11 */ /* 0x000fe2000f8fe0ff */
[----:B------:R1:W-:Y:S01]  /*0b00*/  STS [R14+0x700], R27 ;  /* 0x0007001b0e007388 */ /* 0x0003e20000000800 */
[----:B------:R-:W-:Y:S01]  /*0b10*/  FSEL R8, R8, RZ, P2 ;  /* 0x000000ff08087208 */ /* 0x000fe20001000000 */
[C---:B------:R-:W-:Y:S01]  /*0b20*/  IMAD R37, R25.reuse, 0x4, R15 ;  /* 0x0000000419257824 */ /* 0x040fe200078e020f */
[----:B------:R-:W-:Y:S01]  /*0b30*/  LOP3.LUT R33, R0, 0x3f, R5, 0xf8, !PT ;  /* 0x0000003f00217812 */ /* 0x000fe200078ef805 */
[C---:B------:R-:W-:Y:S01]  /*0b40*/  IMAD R13, R25.reuse, 0x4, R22 ;  /* 0x00000004190d7824 */ /* 0x040fe200078e0216 */
[----:B------:R2:W-:Y:S01]  /*0b50*/  STS [R21+0x800], R11 ;  /* 0x0008000b15007388 */ /* 0x0005e20000000800 */
[C---:B------:R-:W-:Y:S02]  /*0b60*/  IMAD R4, R25.reuse, 0x4, R4 ;  /* 0x0000000419047824 */ /* 0x040fe400078e0204 */
[----:B------:R-:W-:Y:S01]  /*0b70*/  IMAD R25, R25, 0x4, R20 ;  /* 0x0000000419197824 */ /* 0x000fe200078e0214 */
[----:B------:R-:W-:Y:S01]  /*0b80*/  STS [R35+0x900], R16 ;  /* 0x0009001023007388 */ /* 0x000fe20000000800 */
[----:B-1----:R-:W-:-:S03]  /*0b90*/  LOP3.LUT R14, R18, 0x20, RZ, 0xfc, !PT ;  /* 0x00000020120e7812 */ /* 0x002fc600078efcff */
[----:B------:R1:W-:Y:S01]  /*0ba0*/  STS [R34+0xa00], R7 ;  /* 0x000a000722007388 */ /* 0x0003e20000000800 */
[----:B------:R-:W-:Y:S02]  /*0bb0*/  LOP3.LUT R0, R18, 0x28, RZ, 0xfc, !PT ;  /* 0x0000002812007812 */ /* 0x000fe400078efcff */
[----:B------:R-:W-:Y:S01]  /*0bc0*/  FSETP.GTU.AND P2, PT, R27, RZ, PT ;  /* 0x000000ff1b00720b */ /* 0x000fe20003f4c000 */
[----:B------:R3:W-:Y:S01]  /*0bd0*/  STS [R36+0xb00], R17 ;  /* 0x000b001124007388 */ /* 0x0007e20000000800 */
[----:B------:R-:W-:Y:S01]  /*0be0*/  FSETP.GTU.AND P3, PT, R11, RZ, PT ;  /* 0x000000ff0b00720b */ /* 0x000fe20003f6c000 */
[----:B------:R-:W-:Y:S01]  /*0bf0*/  IMAD R27, R14, 0x2d, R33 ;  /* 0x0000002d0e1b7824 */ /* 0x000fe200078e0221 */
[----:B------:R-:W-:Y:S01]  /*0c00*/  FSETP.GTU.AND P4, PT, R16, RZ, PT ;  /* 0x000000ff1000720b */ /* 0x000fe20003f8c000 */
[----:B------:R4:W-:Y:S01]  /*0c10*/  STS [R37+0xc00], R8 ;  /* 0x000c000825007388 */ /* 0x0009e20000000800 */
[----:B------:R-:W-:Y:S02]  /*0c20*/  FSETP.GTU.AND P5, PT, R7, RZ, PT ;  /* 0x000000ff0700720b */ /* 0x000fe40003fac000 */
[C---:B------:R-:W-:Y:S01]  /*0c30*/  LOP3.LUT R20, R18.reuse, 0x4, RZ, 0xfc, !PT ;  /* 0x0000000412147812 */ /* 0x040fe200078efcff */
[----:B------:R-:W-:Y:S01]  /*0c40*/  STS [R13+0xd00], R12 ;  /* 0x000d000c0d007388 */ /* 0x000fe20000000800 */
[----:B------:R-:W-:-:S02]  /*0c50*/  LOP3.LUT R32, R18, 0x8, RZ, 0xfc, !PT ;  /* 0x0000000812207812 */ /* 0x000fc400078efcff */
[C---:B------:R-:W-:Y:S01]  /*0c60*/  LOP3.LUT R31, R18.reuse, 0xc, RZ, 0xfc, !PT ;  /* 0x0000000c121f7812 */ /* 0x040fe200078efcff */
[----:B------:R5:W-:Y:S01]  /*0c70*/  STS [R4+0xe00], R9 ;  /* 0x000e000904007388 */ /* 0x000be20000000800 */
[C---:B------:R-:W-:Y:S02]  /*0c80*/  LOP3.LUT R30, R18.reuse, 0x10, RZ, 0xfc, !PT ;  /* 0x00000010121e7812 */ /* 0x040fe400078efcff */
[C---:B------:R-:W-:Y:S02]  /*0c90*/  LOP3.LUT R15, R18.reuse, 0x14, RZ, 0xfc, !PT ;  /* 0x00000014120f7812 */ /* 0x040fe400078efcff */
[C---:B------:R-:W-:Y:S02]  /*0ca0*/  LOP3.LUT R23, R18.reuse, 0x18, RZ, 0xfc, !PT ;  /* 0x0000001812177812 */ /* 0x040fe400078efcff */
[C---:B------:R-:W-:Y:S02]  /*0cb0*/  LOP3.LUT R22, R18.reuse, 0x1c, RZ, 0xfc, !PT ;  /* 0x0000001c12167812 */ /* 0x040fe400078efcff */
[----:B--2---:R-:W-:-:S02]  /*0cc0*/  LOP3.LUT R21, R18, 0x24, RZ, 0xfc, !PT ;  /* 0x0000002412157812 */ /* 0x004fc400078efcff */
[C---:B-1----:R-:W-:Y:S02]  /*0cd0*/  LOP3.LUT R34, R18.reuse, 0x2c, RZ, 0xfc, !PT ;  /* 0x0000002c12227812 */ /* 0x042fe400078efcff */
[C---:B---3--:R-:W-:Y:S02]  /*0ce0*/  LOP3.LUT R36, R18.reuse, 0x30, RZ, 0xfc, !PT ;  /* 0x0000003012247812 */ /* 0x048fe400078efcff */
[C---:B------:R-:W-:Y:S02]  /*0cf0*/  LOP3.LUT R16, R18.reuse, 0x34, RZ, 0xfc, !PT ;  /* 0x0000003412107812 */ /* 0x040fe400078efcff */
[C---:B------:R-:W-:Y:S02]  /*0d00*/  LOP3.LUT R7, R18.reuse, 0x38, RZ, 0xfc, !PT ;  /* 0x0000003812077812 */ /* 0x040fe400078efcff */
[----:B------:R-:W-:Y:S01]  /*0d10*/  LOP3.LUT R11, R18, 0x3c, RZ, 0xfc, !PT ;  /* 0x0000003c120b7812 */ /* 0x000fe200078efcff */
[----:B------:R-:W-:Y:S01]  /*0d20*/  STS [R25+0xf00], R10 ;  /* 0x000f000a19007388 */ /* 0x000fe20000000800 */
[----:B------:R-:W-:-:S02]  /*0d30*/  SEL R14, RZ, 0x1, P1 ;  /* 0x00000001ff0e7807 */ /* 0x000fc40000800000 */
[----:B------:R-:W-:Y:S01]  /*0d40*/  FSETP.GTU.AND P1, PT, R26, RZ, PT ;  /* 0x000000ff1a00720b */ /* 0x000fe20003f2c000 */
[--C-:B------:R-:W-:Y:S01]  /*0d50*/  IMAD R35, R0, 0x2d, R33.reuse ;  /* 0x0000002d00237824 */ /* 0x100fe200078e0221 */
[----:B------:R-:W-:Y:S01]  /*0d60*/  ISETP.GE.AND P6, PT, R33, 0x2d, PT ;  /* 0x0000002d2100780c */ /* 0x000fe20003fc6270 */
[--C-:B------:R-:W-:Y:S02]  /*0d70*/  IMAD R18, R18, 0x2d, R33.reuse ;  /* 0x0000002d12127824 */ /* 0x100fe400078e0221 */
[--C-:B------:R-:W-:Y:S02]  /*0d80*/  IMAD R20, R20, 0x2d, R33.reuse ;  /* 0x0000002d14147824 */ /* 0x100fe400078e0221 */
[--C-:B------:R-:W-:Y:S02]  /*0d90*/  IMAD R32, R32, 0x2d, R33.reuse ;  /* 0x0000002d20207824 */ /* 0x100fe400078e0221 */
[--C-:B------:R-:W-:Y:S02]  /*0da0*/  IMAD R31, R31, 0x2d, R33.reuse ;  /* 0x0000002d1f1f7824 */ /* 0x100fe400078e0221 */
[----:B------:R-:W-:-:S02]  /*0db0*/  IMAD R30, R30, 0x2d, R33 ;  /* 0x0000002d1e1e7824 */ /* 0x000fc400078e0221 */
[--C-:B------:R-:W-:Y:S02]  /*0dc0*/  IMAD R15, R15, 0x2d, R33.reuse ;  /* 0x0000002d0f0f7824 */ /* 0x100fe400078e0221 */
[--C-:B------:R-:W-:Y:S02]  /*0dd0*/  IMAD R23, R23, 0x2d, R33.reuse ;  /* 0x0000002d17177824 */ /* 0x100fe400078e0221 */
[--C-:B------:R-:W-:Y:S02]  /*0de0*/  IMAD R22, R22, 0x2d, R33.reuse ;  /* 0x0000002d16167824 */ /* 0x100fe400078e0221 */
[--C-:B------:R-:W-:Y:S02]  /*0df0*/  IMAD R21, R21, 0x2d, R33.reuse ;  /* 0x0000002d15157824 */ /* 0x100fe400078e0221 */
[--C-:B----4-:R-:W-:Y:S02]  /*0e00*/  IMAD R37, R34, 0x2d, R33.reuse ;  /* 0x0000002d22257824 */ /* 0x110fe400078e0221 */
[----:B------:R-:W-:-:S02]  /*0e10*/  IMAD R36, R36, 0x2d, R33 ;  /* 0x0000002d24247824 */ /* 0x000fc400078e0221 */
[--C-:B------:R-:W-:Y:S02]  /*0e20*/  IMAD R16, R16, 0x2d, R33.reuse ;  /* 0x0000002d10107824 */ /* 0x100fe400078e0221 */
[--C-:B------:R-:W-:Y:S02]  /*0e30*/  IMAD R0, R7, 0x2d, R33.reuse ;  /* 0x0000002d07007824 */ /* 0x100fe400078e0221 */
[----:B------:R-:W-:Y:S01]  /*0e40*/  IMAD R11, R11, 0x2d, R33 ;  /* 0x0000002d0b0b7824 */ /* 0x000fe200078e0221 */
[----:B------:R-:W-:Y:S01]  /*0e50*/  SEL R33, RZ, 0x1, P1 ;  /* 0x00000001ff217807 */ /* 0x000fe20000800000 */
[----:B------:R-:W-:Y:S01]  /*0e60*/  BAR.SYNC.DEFER_BLOCKING 0x0 ;  /* 0x0000000000007b1d */ /* 0x000fe20000010000 */
[----:B------:R-:W-:Y:S02]  /*0e70*/  FSETP.GTU.AND P1, PT, R17, RZ, PT ;  /* 0x000000ff1100720b */ /* 0x000fe40003f2c000 */
[----:B------:R-:W-:-:S05]  /*0e80*/  LOP3.LUT R17, R5, 0xff, RZ, 0xc0, !PT ;  /* 0x000000ff05117812 */ /* 0x000fca00078ec0ff */
[C---:B------:R-:W-:Y:S02]  /*0e90*/  IMAD R34, R17.reuse, 0x4, R6 ;  /* 0x0000000411227824 */ /* 0x040fe400078e0206 */
[----:B------:R-:W5:Y:S04]  /*0ea0*/  LDC.64 R6, c[0x0][0x220] ;  /* 0x00008800ff067b82 */ /* 0x000f680000000a00 */
[----:B------:R-:W1:Y:S01]  /*0eb0*/  LDS R34, [R34] ;  /* 0x0000000022227984 */ /* 0x000e620000000800 */
[----:B-----5:R-:W-:Y:S01]  /*0ec0*/  IMAD.WIDE R4, R18, 0x4, R6 ;  /* 0x0000000412047825 */ /* 0x020fe200078e0206 */
[----:B------:R-:W-:-:S04]  /*0ed0*/  LOP3.LUT R18, R17, 0x100, RZ, 0xfc, !PT ;  /* 0x0000010011127812 */ /* 0x000fc800078efcff */
[----:B------:R-:W-:-:S04]  /*0ee0*/  SHF.R.U32.HI R18, RZ, 0x4, R18 ;  /* 0x00000004ff127819 */ /* 0x000fc80000011612 */
[----:B------:R-:W-:-:S05]  /*0ef0*/  LOP3.LUT R18, R18, 0x1c, RZ, 0xc0, !PT ;  /* 0x0000001c12127812 */ /* 0x000fca00078ec0ff */
[----:B------:R-:W-:-:S04]  /*0f00*/  VIADD R18, R18, UR4 ;  /* 0x0000000412127c36 */ /* 0x000fc80008000000 */
[----:B------:R-:W-:-:S06]  /*0f10*/  IMAD R18, R17, 0x4, R18 ;  /* 0x0000000411127824 */ /* 0x000fcc00078e0212 */
[----:B------:R-:W2:Y:S04]  /*0f20*/  LDS R18, [R18+0x400] ;  /* 0x0004000012127984 */ /* 0x000ea80000000800 */
[----:B-1----:R1:W-:Y:S02]  /*0f30*/  @!P6 STG.E desc[UR6][R4.64], R34 ;  /* 0x000000220400e986 */ /* 0x0023e4000c101906 */
[----:B-1----:R-:W-:-:S04]  /*0f40*/  LOP3.LUT R4, R17, 0x200, RZ, 0xfc, !PT ;  /* 0x0000020011047812 */ /* 0x002fc800078efcff */
[----:B------:R-:W-:-:S04]  /*0f50*/  SHF.R.U32.HI R4, RZ, 0x4, R4 ;  /* 0x00000004ff047819 */ /* 0x000fc80000011604 */
[----:B------:R-:W-:-:S05]  /*0f60*/  LOP3.LUT R4, R4, 0x2c, RZ, 0xc0, !PT ;  /* 0x0000002c04047812 */ /* 0x000fca00078ec0ff */
[----:B------:R-:W-:-:S04]  /*0f70*/  VIADD R4, R4, UR4 ;  /* 0x0000000404047c36 */ /* 0x000fc80008000000 */
[----:B------:R-:W-:Y:S01]  /*0f80*/  IMAD R34, R17, 0x4, R4 ;  /* 0x0000000411227824 */ /* 0x000fe200078e0204 */
[----:B------:R-:W-:-:S05]  /*0f90*/  SEL R26, RZ, 0x1, P0 ;  /* 0x00000001ff1a7807 */ /* 0x000fca0000000000 */
[----:B------:R-:W1:Y:S01]  /*0fa0*/  LDS R34, [R34+0x800] ;  /* 0x0008000022227984 */ /* 0x000e620000000800 */
[----:B------:R-:W-:Y:S01]  /*0fb0*/  FSETP.GTU.AND P0, PT, R24, RZ, PT ;  /* 0x000000ff1800720b */ /* 0x000fe20003f0c000 */
[----:B------:R-:W-:-:S05]  /*0fc0*/  IMAD.WIDE R24, R20, 0x4, R6 ;  /* 0x0000000414187825 */ /* 0x000fca00078e0206 */
[----:B--2---:R2:W-:Y:S02]  /*0fd0*/  @!P6 STG.E desc[UR6][R24.64], R18 ;  /* 0x000000121800e986 */ /* 0x0045e4000c101906 */
[----:B--2---:R-:W-:-:S04]  /*0fe0*/  LOP3.LUT R18, R17, 0x300, RZ, 0xfc, !PT ;  /* 0x0000030011127812 */ /* 0x004fc800078efcff */
[----:B------:R-:W-:-:S04]  /*0ff0*/  SHF.R.U32.HI R18, RZ, 0x4, R18 ;  /* 0x00000004ff127819 */ /* 0x000fc80000011612 */
[----:B------:R-:W-:-:S05]  /*1000*/  LOP3.LUT R18, R18, 0x3c, RZ, 0xc0, !PT ;  /* 0x0000003c12127812 */ /* 0x000fca00078ec0ff */
[----:B------:R-:W-:-:S04]  /*1010*/  VIADD R18, R18, UR4 ;  /* 0x0000000412127c36 */ /* 0x000fc80008000000 */
[----:B------:R-:W-:Y:S02]  /*1020*/  IMAD R25, R17, 0x4, R18 ;  /* 0x0000000411197824 */ /* 0x000fe400078e0212 */
[----:B------:R-:W-:-:S04]  /*1030*/  IMAD.WIDE R4, R32, 0x4, R6 ;  /* 0x0000000420047825 */ /* 0x000fc800078e0206 */
[----:B------:R-:W2:Y:S04]  /*1040*/  LDS R25, [R25+0xc00] ;  /* 0x000c000019197984 */ /* 0x000ea80000000800 */
[----:B-1----:R1:W-:Y:S02]  /*1050*/  @!P6 STG.E desc[UR6][R4.64], R34 ;  /* 0x000000220400e986 */ /* 0x0023e4000c101906 */
[----:B-1----:R-:W-:-:S04]  /*1060*/  LOP3.LUT R4, R17, 0x400, RZ, 0xfc, !PT ;  /* 0x0000040011047812 */ /* 0x002fc800078efcff */
[----:B------:R-:W-:-:S04]  /*1070*/  SHF.R.U32.HI R4, RZ, 0x4, R4 ;  /* 0x00000004ff047819 */ /* 0x000fc80000011604 */
[----:B------:R-:W-:Y:S02]  /*1080*/  LOP3.LUT R4, R4, 0x4c, RZ, 0xc0, !PT ;  /* 0x0000004c04047812 */ /* 0x000fe400078ec0ff */
[----:B------:R-:W-:-:S03]  /*1090*/  SEL R20, RZ, 0x1, P2 ;  /* 0x00000001ff147807 */ /* 0x000fc60001000000 */
[----:B------:R-:W-:Y:S01]  /*10a0*/  VIADD R4, R4, UR4 ;  /* 0x0000000404047c36 */ /* 0x000fe20008000000 */
[----:B------:R-:W-:-:S03]  /*10b0*/  FSETP.GTU.AND P2, PT, R28, RZ, PT ;  /* 0x000000ff1c00720b */ /* 0x000fc60003f4c000 */
[C---:B------:R-:W-:Y:S01]  /*10c0*/  IMAD R28, R17.reuse, 0x4, R4 ;  /* 0x00000004111c7824 */ /* 0x040fe200078e0204 */
[----:B------:R-:W-:-:S04]  /*10d0*/  LOP3.LUT R4, R17, 0x500, RZ, 0xfc, !PT ;  /* 0x0000050011047812 */ /* 0x000fc800078efcff */
[----:B------:R-:W-:Y:S01]  /*10e0*/  SHF.R.U32.HI R4, RZ, 0x4, R4 ;  /* 0x00000004ff047819 */ /* 0x000fe20000011604 */
[----:B------:R-:W1:Y:S01]  /*10f0*/  LDS R28, [R28+0x1000] ;  /* 0x001000001c1c7984 */ /* 0x000e620000000800 */
[----:B------:R-:W-:Y:S02]  /*1100*/  SEL R13, RZ, 0x1, P0 ;  /* 0x00000001ff0d7807 */ /* 0x000fe40000000000 */
[----:B------:R-:W-:Y:S02]  /*1110*/  ISETP.NE.AND P0, PT, R29, RZ, PT ;  /* 0x000000ff1d00720c */ /* 0x000fe40003f05270 */
[----:B------:R-:W-:Y:S02]  /*1120*/  LOP3.LUT R4, R4, 0x5c, RZ, 0xc0, !PT ;  /* 0x0000005c04047812 */ /* 0x000fe400078ec0ff */
[----:B------:R-:W-:Y:S02]  /*1130*/  SEL R29, RZ, 0x1, P2 ;  /* 0x00000001ff1d7807 */ /* 0x000fe40001000000 */
[----:B------:R-:W-:Y:S01]  /*1140*/  FSETP.GTU.AND P2, PT, R19, RZ, PT ;  /* 0x000000ff1300720b */ /* 0x000fe20003f4c000 */
[----:B------:R-:W-:-:S04]  /*1150*/  IMAD.WIDE R18, R31, 0x4, R6 ;  /* 0x000000041f127825 */ /* 0x000fc800078e0206 */
[----:B------:R-:W-:Y:S01]  /*1160*/  VIADD R4, R4, UR4 ;  /* 0x0000000404047c36 */ /* 0x000fe20008000000 */
[----:B--2---:R2:W-:Y:S03]  /*1170*/  @!P6 STG.E desc[UR6][R18.64], R25 ;  /* 0x000000191200e986 */ /* 0x0045e6000c101906 */
[----:B--2---:R-:W-:Y:S02]  /*1180*/  IMAD R25, R17, 0x4, R4 ;  /* 0x0000000411197824 */ /* 0x004fe400078e0204 */
[----:B------:R-:W-:Y:S01]  /*1190*/  IMAD.WIDE R4, R15, 0x4, R6 ;  /* 0x000000040f047825 */ /* 0x000fe200078e0206 */
[----:B------:R-:W-:-:S03]  /*11a0*/  LOP3.LUT R15, R17, 0x600, RZ, 0xfc, !PT ;  /* 0x00000600110f7812 */ /* 0x000fc600078efcff */
[----:B------:R-:W2:Y:S01]  /*11b0*/  LDS R25, [R25+0x1400] ;  /* 0x0014000019197984 */ /* 0x000ea20000000800 */
[----:B------:R-:W-:-:S04]  /*11c0*/  SHF.R.U32.HI R15, RZ, 0x4, R15 ;  /* 0x00000004ff0f7819 */ /* 0x000fc8000001160f */
[----:B------:R-:W-:-:S05]  /*11d0*/  LOP3.LUT R15, R15, 0x6c, RZ, 0xc0, !PT ;  /* 0x0000006c0f0f7812 */ /* 0x000fca00078ec0ff */
[----:B------:R-:W-:-:S04]  /*11e0*/  VIADD R18, R15, UR4 ;  /* 0x000000040f127c36 */ /* 0x000fc80008000000 */
[----:B------:R-:W-:-:S06]  /*11f0*/  IMAD R15, R17, 0x4, R18 ;  /* 0x00000004110f7824 */ /* 0x000fcc00078e0212 */
[----:B------:R-:W3:Y:S01]  /*1200*/  LDS R15, [R15+0x1800] ;  /* 0x001800000f0f7984 */ /* 0x000ee20000000800 */
[----:B------:R-:W-:Y:S01]  /*1210*/  SEL R24, RZ, 0x1, P2 ;  /* 0x00000001ff187807 */ /* 0x000fe20001000000 */
[----:B------:R-:W-:Y:S01]  /*1220*/  IMAD.WIDE R30, R30, 0x4, R6 ;  /* 0x000000041e1e7825 */ /* 0x000fe200078e0206 */
[----:B------:R-:W-:Y:S02]  /*1230*/  FSETP.GTU.AND P2, PT, R3, RZ, PT ;  /* 0x000000ff0300720b */ /* 0x000fe40003f4c000 */
[----:B------:R-:W-:Y:S02]  /*1240*/  LOP3.LUT R3, R17, 0x700, RZ, 0xfc, !PT ;  /* 0x0000070011037812 */ /* 0x000fe400078efcff */
[----:B-1----:R-:W-:Y:S02]  /*1250*/  @!P6 STG.E desc[UR6][R30.64], R28 ;  /* 0x0000001c1e00e986 */ /* 0x002fe4000c101906 */
[----:B------:R-:W-:-:S04]  /*1260*/  SHF.R.U32.HI R3, RZ, 0x4, R3 ;  /* 0x00000004ff037819 */ /* 0x000fc80000011603 */
[----:B------:R-:W-:Y:S01]  /*1270*/  LOP3.LUT R3, R3, 0x7c, RZ, 0xc0, !PT ;  /* 0x0000007c03037812 */ /* 0x000fe200078ec0ff */
[----:B--2---:R1:W-:Y:S01]  /*1280*/  @!P6 STG.E desc[UR6][R4.64], R25 ;  /* 0x000000190400e986 */ /* 0x0043e2000c101906 */
[----:B------:R-:W-:Y:S01]  /*1290*/  IMAD.WIDE R18, R23, 0x4, R6 ;  /* 0x0000000417127825 */ /* 0x000fe200078e0206 */
[----:B-1----:R-:W-:-:S04]  /*12a0*/  LOP3.LUT R4, R17, 0x800, RZ, 0xfc, !PT ;  /* 0x0000080011047812 */ /* 0x002fc800078efcff */
[----:B------:R-:W-:Y:S01]  /*12b0*/  SHF.R.U32.HI R5, RZ, 0x4, R4 ;  /* 0x00000004ff057819 */ /* 0x000fe20000011604 */
[----:B------:R-:W-:-:S03]  /*12c0*/  VIADD R4, R3, UR4 ;  /* 0x0000000403047c36 */ /* 0x000fc60008000000 */
[----:B------:R-:W-:Y:S01]  /*12d0*/  LOP3.LUT R5, R5, 0x8c, RZ, 0xc0, !PT ;  /* 0x0000008c05057812 */ /* 0x000fe200078ec0ff */
[----:B------:R-:W-:Y:S01]  /*12e0*/  IMAD R3, R17, 0x4, R4 ;  /* 0x0000000411037824 */ /* 0x000fe200078e0204 */
[----:B---3--:R1:W-:Y:S03]  /*12f0*/  @!P6 STG.E desc[UR6][R18.64], R15 ;  /* 0x0000000f1200e986 */ /* 0x0083e6000c101906 */
[----:B------:R-:W-:Y:S01]  /*1300*/  VIADD R4, R5, UR4 ;  /* 0x0000000405047c36 */ /* 0x000fe20008000000 */
[----:B------:R2:W3:Y:S03]  /*1310*/  LDS R19, [R3+0x1c00] ;  /* 0x001c000003137984 */ /* 0x0004e60000000800 */
[----:B-1----:R-:W-:-:S05]  /*1320*/  IMAD R15, R17, 0x4, R4 ;  /* 0x00000004110f7824 */ /* 0x002fca00078e0204 */
[----:B------:R1:W4:Y:S01]  /*1330*/  LDS R31, [R15+0x2000] ;  /* 0x002000000f1f7984 */ /* 0x0003220000000800 */
[----:B------:R-:W-:Y:S01]  /*1340*/  LOP3.LUT R18, R17, 0x900, RZ, 0xfc, !PT ;  /* 0x0000090011127812 */ /* 0x000fe200078efcff */
[----:B------:R-:W-:Y:S01]  /*1350*/  IMAD.WIDE R22, R22, 0x4, R6 ;  /* 0x0000000416167825 */ /* 0x000fe200078e0206 */
[----:B------:R-:W-:Y:S02]  /*1360*/  SEL R25, RZ, 0x1, P2 ;  /* 0x00000001ff197807 */ /* 0x000fe40001000000 */
[----:B------:R-:W-:Y:S01]  /*1370*/  SHF.R.U32.HI R18, RZ, 0x4, R18 ;  /* 0x00000004ff127819 */ /* 0x000fe20000011612 */
[----:B------:R-:W-:Y:S01]  /*1380*/  IMAD.WIDE R4, R27, 0x4, R6 ;  /* 0x000000041b047825 */ /* 0x000fe200078e0206 */
[----:B------:R-:W-:Y:S02]  /*1390*/  FSETP.GTU.AND P2, PT, R12, RZ, PT ;  /* 0x000000ff0c00720b */ /* 0x000fe40003f4c000 */
[----:B------:R-:W-:Y:S02]  /*13a0*/  SEL R12, RZ, 0x1, P1 ;  /* 0x00000001ff0c7807 */ /* 0x000fe40000800000 */
[----:B--2---:R-:W-:-:S02]  /*13b0*/  LOP3.LUT R3, R17, 0xa00, RZ, 0xfc, !PT ;  /* 0x00000a0011037812 */ /* 0x004fc400078efcff */
[----:B------:R-:W-:Y:S02]  /*13c0*/  FSETP.GTU.AND P1, PT, R9, RZ, PT ;  /* 0x000000ff0900720b */ /* 0x000fe40003f2c000 */
[----:B------:R-:W-:Y:S02]  /*13d0*/  SEL R27, RZ, 0x1, P5 ;  /* 0x00000001ff1b7807 */ /* 0x000fe40002800000 */
[----:B------:R-:W-:Y:S02]  /*13e0*/  LOP3.LUT R18, R18, 0x9c, RZ, 0xc0, !PT ;  /* 0x0000009c12127812 */ /* 0x000fe400078ec0ff */
[C---:B------:R-:W-:Y:S02]  /*13f0*/  LOP3.LUT R9, R17.reuse, 0xb00, RZ, 0xfc, !PT ;  /* 0x00000b0011097812 */ /* 0x040fe400078efcff */
[----:B------:R-:W-:Y:S02]  /*1400*/  FSETP.GTU.AND P5, PT, R10, RZ, PT ;  /* 0x000000ff0a00720b */ /* 0x000fe40003fac000 */
[----:B------:R-:W-:-:S02]  /*1410*/  LOP3.LUT R10, R17, 0xc00, RZ, 0xfc, !PT ;  /* 0x00000c00110a7812 */ /* 0x000fc400078efcff */
[----:B-1----:R-:W-:Y:S01]  /*1420*/  LOP3.LUT R15, R17, 0xd00, RZ, 0xfc, !PT ;  /* 0x00000d00110f7812 */ /* 0x002fe200078efcff */
[----:B---3--:R-:W-:Y:S01]  /*1430*/  @!P6 STG.E desc[UR6][R22.64], R19 ;  /* 0x000000131600e986 */ /* 0x008fe2000c101906 */
[----:B------:R-:W-:Y:S01]  /*1440*/  SHF.R.U32.HI R3, RZ, 0x4, R3 ;  /* 0x00000004ff037819 */ /* 0x000fe20000011603 */
[----:B------:R-:W-:Y:S01]  /*1450*/  VIADD R18, R18, UR4 ;  /* 0x0000000412127c36 */ /* 0x000fe20008000000 */
[----:B------:R-:W-:Y:S02]  /*1460*/  SHF.R.U32.HI R9, RZ, 0x4, R9 ;  /* 0x00000004ff097819 */ /* 0x000fe40000011609 */
[----:B------:R-:W-:Y:S02]  /*1470*/  SHF.R.U32.HI R10, RZ, 0x4, R10 ;  /* 0x00000004ff0a7819 */ /* 0x000fe4000001160a */
[----:B------:R-:W-:Y:S02]  /*1480*/  SHF.R.U32.HI R15, RZ, 0x4, R15 ;  /* 0x00000004ff0f7819 */ /* 0x000fe4000001160f */
[----:B------:R-:W-:Y:S01]  /*1490*/  LOP3.LUT R3, R3, 0xac, RZ, 0xc0, !PT ;  /* 0x000000ac03037812 */ /* 0x000fe200078ec0ff */
[----:B----4-:R1:W-:Y:S01]  /*14a0*/  @!P6 STG.E desc[UR6][R4.64], R31 ;  /* 0x0000001f0400e986 */ /* 0x0103e2000c101906 */
[----:B------:R-:W-:Y:S01]  /*14b0*/  LOP3.LUT R9, R9, 0xbc, RZ, 0xc0, !PT ;  /* 0x000000bc09097812 */ /* 0x000fe200078ec0ff */
[----:B------:R-:W-:Y:S01]  /*14c0*/  IMAD R18, R17, 0x4, R18 ;  /* 0x0000000411127824 */ /* 0x000fe200078e0212 */
[----:B------:R-:W-:-:S02]  /*14d0*/  LOP3.LUT R15, R15, 0xdc, RZ, 0xc0, !PT ;  /* 0x000000dc0f0f7812 */ /* 0x000fc400078ec0ff */
[----:B------:R-:W-:Y:S02]  /*14e0*/  PRMT R13, R13, 0x3340, R26 ;  /* 0x000033400d0d7816 */ /* 0x000fe4000000001a */
[----:B------:R2:W3:Y:S01]  /*14f0*/  LDS R31, [R18+0x2400] ;  /* 0x00240000121f7984 */ /* 0x0004e20000000800 */
[C---:B-1----:R-:W-:Y:S02]  /*1500*/  LOP3.LUT R4, R17.reuse, 0xe00, RZ, 0xfc, !PT ;  /* 0x00000e0011047812 */ /* 0x042fe400078efcff */
[----:B------:R-:W-:Y:S02]  /*1510*/  LOP3.LUT R5, R17, 0xf00, RZ, 0xfc, !PT ;  /* 0x00000f0011057812 */ /* 0x000fe400078efcff */
[----:B------:R-:W-:Y:S02]  /*1520*/  SHF.R.U32.HI R19, RZ, 0x4, R4 ;  /* 0x00000004ff137819 */ /* 0x000fe40000011604 */
[----:B------:R-:W-:Y:S01]  /*1530*/  SHF.R.U32.HI R22, RZ, 0x4, R5 ;  /* 0x00000004ff167819 */ /* 0x000fe20000011605 */
[----:B------:R-:W-:Y:S01]  /*1540*/  VIADD R4, R3, UR4 ;  /* 0x0000000403047c36 */ /* 0x000fe20008000000 */
[----:B------:R-:W-:-:S02]  /*1550*/  LOP3.LUT R5, R10, 0xcc, RZ, 0xc0, !PT ;  /* 0x000000cc0a057812 */ /* 0x000fc400078ec0ff */
[----:B------:R-:W-:Y:S01]  /*1560*/  LOP3.LUT R19, R19, 0xec, RZ, 0xc0, !PT ;  /* 0x000000ec13137812 */ /* 0x000fe200078ec0ff */
[----:B------:R-:W-:Y:S01]  /*1570*/  VIADD R10, R9, UR4 ;  /* 0x00000004090a7c36 */ /* 0x000fe20008000000 */
[----:B------:R-:W-:Y:S01]  /*1580*/  LOP3.LUT R3, R22, 0xfc, RZ, 0xc0, !PT ;  /* 0x000000fc16037812 */ /* 0x000fe200078ec0ff */
[----:B--2---:R-:W-:Y:S02]  /*1590*/  VIADD R18, R5, UR4 ;  /* 0x0000000405127c36 */ /* 0x004fe40008000000 */
[----:B------:R-:W-:Y:S02]  /*15a0*/  VIADD R22, R15, UR4 ;  /* 0x000000040f167c36 */ /* 0x000fe40008000000 */
[----:B------:R-:W-:Y:S02]  /*15b0*/  VIADD R26, R19, UR4 ;  /* 0x00000004131a7c36 */ /* 0x000fe40008000000 */
[----:B------:R-:W-:Y:S02]  /*15c0*/  IMAD R4, R17, 0x4, R4 ;  /* 0x0000000411047824 */ /* 0x000fe400078e0204 */
[----:B------:R-:W-:Y:S01]  /*15d0*/  VIADD R28, R3, UR4 ;  /* 0x00000004031c7c36 */ /* 0x000fe20008000000 */
[----:B------:R-:W-:Y:S01]  /*15e0*/  PRMT R14, R33, 0x3340, R14 ;  /* 0x00003340210e7816 */ /* 0x000fe2000000000e */
[C---:B------:R-:W-:Y:S01]  /*15f0*/  IMAD R23, R17.reuse, 0x4, R10 ;  /* 0x0000000411177824 */ /* 0x040fe200078e020a */
[----:B------:R1:W2:Y:S01]  /*1600*/  LDS R33, [R4+0x2800] ;  /* 0x0028000004217984 */ /* 0x0002a20000000800 */
[----:B------:R-:W-:Y:S01]  /*1610*/  IMAD R18, R17, 0x4, R18 ;  /* 0x0000000411127824 */ /* 0x000fe200078e0212 */
[----:B------:R-:W-:Y:S01]  /*1620*/  PRMT R20, R29, 0x3340, R20 ;  /* 0x000033401d147816 */ /* 0x000fe20000000014 */
[C---:B------:R-:W-:Y:S01]  /*1630*/  IMAD R15, R17.reuse, 0x4, R22 ;  /* 0x00000004110f7824 */ /* 0x040fe200078e0216 */
[----:B------:R-:W-:Y:S01]  /*1640*/  ULDC.64 UR4, c[0x0][0x228] ;  /* 0x00008a0000047ab9 */ /* 0x000fe20000000a00 */
[C---:B------:R-:W-:Y:S01]  /*1650*/  IMAD R9, R17.reuse, 0x4, R26 ;  /* 0x0000000411097824 */ /* 0x040fe200078e021a */
[----:B------:R-:W4:Y:S01]  /*1660*/  LDS R23, [R23+0x2c00] ;  /* 0x002c000017177984 */ /* 0x000f220000000800 */
[----:B------:R-:W-:-:S03]  /*1670*/  IMAD R3, R17, 0x4, R28 ;  /* 0x0000000411037824 */ /* 0x000fc600078e021c */
[----:B------:R5:W4:Y:S04]  /*1680*/  LDS R19, [R18+0x3000] ;  /* 0x0030000012137984 */ /* 0x000b280000000800 */
[----:B------:R-:W4:Y:S04]  /*1690*/  LDS R15, [R15+0x3400] ;  /* 0x003400000f0f7984 */ /* 0x000f280000000800 */
[----:B------:R-:W4:Y:S04]  /*16a0*/  LDS R9, [R9+0x3800] ;  /* 0x0038000009097984 */ /* 0x000f280000000800 */
[----:B------:R-:W4:Y:S01]  /*16b0*/  LDS R3, [R3+0x3c00] ;  /* 0x003c000003037984 */ /* 0x000f220000000800 */
[----:B-1----:R-:W-:Y:S01]  /*16c0*/  IMAD.WIDE R4, R21, 0x4, R6 ;  /* 0x0000000415047825 */ /* 0x002fe200078e0206 */
[----:B------:R-:W-:-:S02]  /*16d0*/  PRMT R10, R27, 0x3340, R12 ;  /* 0x000033401b0a7816 */ /* 0x000fc4000000000c */
[----:B------:R-:W-:Y:S02]  /*16e0*/  SEL R21, RZ, 0x1, P4 ;  /* 0x00000001ff157807 */ /* 0x000fe40002000000 */
[----:B------:R-:W-:Y:S02]  /*16f0*/  SEL R12, RZ, 0x1, P3 ;  /* 0x00000001ff0c7807 */ /* 0x000fe40001800000 */
[----:B------:R-:W-:Y:S02]  /*1700*/  SEL R17, RZ, 0x1, P5 ;  /* 0x00000001ff117807 */ /* 0x000fe40002800000 */
[----:B-----5:R-:W-:Y:S02]  /*1710*/  SEL R18, RZ, 0x1, P1 ;  /* 0x00000001ff127807 */ /* 0x020fe40000800000 */
[----:B------:R-:W-:Y:S02]  /*1720*/  FSETP.GTU.AND P1, PT, R8, RZ, PT ;  /* 0x000000ff0800720b */ /* 0x000fe40003f2c000 */
[----:B------:R-:W-:-:S02]  /*1730*/  PRMT R21, R12, 0x3340, R21 ;  /* 0x000033400c157816 */ /* 0x000fc40000000015 */
[----:B------:R-:W-:Y:S02]  /*1740*/  PRMT R8, R18, 0x3340, R17 ;  /* 0x0000334012087816 */ /* 0x000fe40000000011 */
[----:B------:R-:W-:Y:S02]  /*1750*/  SEL R12, RZ, 0x1, P2 ;  /* 0x00000001ff0c7807 */ /* 0x000fe40001000000 */
[----:B------:R-:W-:Y:S01]  /*1760*/  SEL R17, RZ, 0x1, P1 ;  /* 0x00000001ff117807 */ /* 0x000fe20000800000 */
[----:B---3--:R1:W-:Y:S01]  /*1770*/  @!P6 STG.E desc[UR6][R4.64], R31 ;  /* 0x0000001f0400e986 */ /* 0x0083e2000c101906 */
[----:B------:R-:W-:Y:S01]  /*1780*/  PRMT R29, R25, 0x3340, R24 ;  /* 0x00003340191d7816 */ /* 0x000fe20000000018 */
[----:B------:R-:W-:Y:S01]  /*1790*/  IMAD.WIDE R24, R35, 0x4, R6 ;  /* 0x0000000423187825 */ /* 0x000fe200078e0206 */
[----:B------:R-:W-:-:S03]  /*17a0*/  IADD3 R34, P1, R2, UR4, RZ ;  /* 0x0000000402227c10 */ /* 0x000fc6000ff3e0ff */
[--C-:B------:R-:W-:Y:S01]  /*17b0*/  IMAD.WIDE R26, R0, 0x4, R6.reuse ;  /* 0x00000004001a7825 */ /* 0x100fe200078e0206 */
[----:B--2---:R2:W-:Y:S03]  /*17c0*/  @!P6 STG.E desc[UR6][R24.64], R33 ;  /* 0x000000211800e986 */ /* 0x0045e6000c101906 */
[----:B-1----:R-:W-:Y:S01]  /*17d0*/  IMAD.WIDE R4, R37, 0x4, R6 ;  /* 0x0000000425047825 */ /* 0x002fe200078e0206 */
[----:B------:R-:W-:-:S03]  /*17e0*/  PRMT R31, R17, 0x3340, R12 ;  /* 0x00003340111f7816 */ /* 0x000fc6000000000c */
[--C-:B------:R-:W-:Y:S01]  /*17f0*/  IMAD.WIDE R36, R36, 0x4, R6.reuse ;  /* 0x0000000424247825 */ /* 0x100fe200078e0206 */
[----:B----4-:R2:W-:Y:S03]  /*1800*/  @!P6 STG.E desc[UR6][R4.64], R23 ;  /* 0x000000170400e986 */ /* 0x0105e6000c101906 */
[--C-:B------:R-:W-:Y:S01]  /*1810*/  IMAD.WIDE R16, R16, 0x4, R6.reuse ;  /* 0x0000000410107825 */ /* 0x100fe200078e0206 */
[----:B0-----:R2:W-:Y:S03]  /*1820*/  @!P6 STG.E desc[UR6][R36.64], R19 ;  /* 0x000000132400e986 */ /* 0x0015e6000c101906 */
[----:B------:R-:W-:Y:S01]  /*1830*/  IMAD.WIDE R6, R11, 0x4, R6 ;  /* 0x000000040b067825 */ /* 0x000fe200078e0206 */
[----:B------:R2:W-:Y:S01]  /*1840*/  @!P6 STG.E desc[UR6][R16.64], R15 ;  /* 0x0000000f1000e986 */ /* 0x0005e2000c101906 */
[----:B------:R-:W-:-:S03]  /*1850*/  LEA.HI.X.SX32 R35, R2, UR5, 0x1, P1 ;  /* 0x0000000502237c11 */ /* 0x000fc600088f0eff */
[----:B------:R2:W-:Y:S01]  /*1860*/  @!P6 STG.E desc[UR6][R26.64], R9 ;  /* 0x000000091a00e986 */ /* 0x0005e2000c101906 */
[----:B------:R-:W-:-:S03]  /*1870*/  PRMT R28, R13, 0x5410, R14 ;  /* 0x000054100d1c7816 */ /* 0x000fc6000000000e */
[----:B------:R2:W-:Y:S01]  /*1880*/  @!P6 STG.E desc[UR6][R6.64], R3 ;  /* 0x000000030600e986 */ /* 0x0005e2000c101906 */
[----:B------:R-:W-:Y:S02]  /*1890*/  PRMT R29, R29, 0x5410, R20 ;  /* 0x000054101d1d7816 */ /* 0x000fe40000000014 */
[----:B------:R-:W-:Y:S02]  /*18a0*/  PRMT R30, R21, 0x5410, R10 ;  /* 0x00005410151e7816 */ /* 0x000fe4000000000a */
[----:B------:R-:W-:Y:S01]  /*18b0*/  PRMT R31, R31, 0x5410, R8 ;  /* 0x000054101f1f7816 */ /* 0x000fe20000000008 */
[----:B------:R-:W-:Y:S06]  /*18c0*/  @P0 EXIT ;  /* 0x000000000000094d */ /* 0x000fec0003800000 */
[----:B------:R-:W-:Y:S01]  /*18d0*/  STG.E.128 desc[UR6][R34.64], R28 ;  /* 0x0000001c22007986 */ /* 0x000fe2000c101d06 */
[----:B------:R-:W-:Y:S05]  /*18e0*/  EXIT ;  /* 0x000000000000794d */ /* 0x000fea0003800000 */
.L_x_0:
[----:B------:R-:W-:-:S00]  /*18f0*/  BRA `(.L_x_0) ;  /* 0xfffffffc00fc7947 */ /* 0x000fc0000383ffff */
[----:B------:R-:W-:-:S00]  /*1900*/  NOP ;  /* 0x0000000000007918 */ /* 0x000fc00000000000 */
[----:B------:R-:W-:-:S00]  /*1910*/  NOP ;  /* 0x0000000000007918 */ /* 0x000fc00000000000 */
[----:B------:R-:W-:-:S00]  /*1920*/  NOP ;  /* 0x0000000000007918 */ /* 0x000fc00000000000 */
[----:B------:R-:W-:-:S00]  /*1930*/  NOP ;  /* 0x0000000000007918 */ /* 0x000fc00000000000 */
[----:B------:R-:W-:-:S00]  /*1940*/  NOP ;  /* 0x0000000000007918 */ /* 0x000fc00000000000 */
[----:B------:R-:W-:-:S00]  /*1950*/  NOP ;  /* 0x0000000000007918 */ /* 0x000fc00000000000 */
[----:B------:R-:W-:-:S00]  /*1960*/  NOP ;  /* 0x0000000000007918 */ /* 0x000fc00000000000 */
[----:B------:R-:W-:-:S00]  /*1970*/  NOP ;  /* 0x0000000000007918 */ /* 0x000fc00000000000 */
.L_x_1:


//--------------------- .nv.shared.triton_poi_fused_convolution_relu_threshold_backward_16 --------------------------
	.section	.nv.shared.triton_poi_fused_convolution_relu_threshold_backward_16,"aw",@nobits
	.sectionflags	@""
	.align	16
	.zero		1024


//--------------------- .nv.constant0.triton_poi_fused_convolution_relu_threshold_backward_16 --------------------------
	.section	.nv.constant0.triton_poi_fused_convolution_relu_threshold_backward_16,"a",@progbits
	.sectionflags	@""
	.align	4
.nv.constant0.triton_poi_fused_convolution_relu_threshold_backward_16:
	.zero		568
